//
// Generated by NVIDIA NVVM Compiler
//
// Compiler Build ID: CL-36424714
// Cuda compilation tools, release 13.0, V13.0.88
// Based on NVVM 20.0.0
//

.version 9.0
.target sm_100
.address_size 64

	// .globl	_Z12getMeanImagePKdPdii

.visible .entry _Z12getMeanImagePKdPdii(
	.param .u64 .ptr .align 1 _Z12getMeanImagePKdPdii_param_0,
	.param .u64 .ptr .align 1 _Z12getMeanImagePKdPdii_param_1,
	.param .u32 _Z12getMeanImagePKdPdii_param_2,
	.param .u32 _Z12getMeanImagePKdPdii_param_3
)
{
	.reg .pred 	%p<11>;
	.reg .b32 	%r<38>;
	.reg .b64 	%rd<44>;
	.reg .b64 	%fd<76>;

	ld.param.u64 	%rd4, [_Z12getMeanImagePKdPdii_param_0];
	ld.param.u64 	%rd3, [_Z12getMeanImagePKdPdii_param_1];
	ld.param.u32 	%r23, [_Z12getMeanImagePKdPdii_param_2];
	ld.param.u32 	%r24, [_Z12getMeanImagePKdPdii_param_3];
	cvta.to.global.u64 	%rd1, %rd4;
	mov.u32 	%r25, %ctaid.x;
	mov.u32 	%r26, %ntid.x;
	mov.u32 	%r27, %tid.x;
	mad.lo.s32 	%r1, %r25, %r26, %r27;
	setp.ge.s32 	%p1, %r1, %r24;
	@%p1 bra 	$L__BB0_15;
	cvta.to.global.u64 	%rd5, %rd3;
	mul.wide.s32 	%rd6, %r1, 8;
	add.s64 	%rd2, %rd5, %rd6;
	mov.b64 	%rd7, 0;
	st.global.u64 	[%rd2], %rd7;
	setp.lt.s32 	%p2, %r23, 1;
	mov.f64 	%fd75, 0d0000000000000000;
	@%p2 bra 	$L__BB0_14;
	and.b32  	%r2, %r23, 15;
	setp.lt.u32 	%p3, %r23, 16;
	mov.b32 	%r34, 0;
	mov.f64 	%fd75, 0d0000000000000000;
	@%p3 bra 	$L__BB0_5;
	and.b32  	%r34, %r23, 2147483632;
	neg.s32 	%r32, %r34;
	shl.b32 	%r5, %r24, 4;
	mov.f64 	%fd75, 0d0000000000000000;
	mul.wide.s32 	%rd10, %r24, 8;
	mov.u32 	%r31, %r1;
$L__BB0_4:
	.pragma "nounroll";
	mul.wide.s32 	%rd8, %r31, 8;
	add.s64 	%rd9, %rd1, %rd8;
	ld.global.f64 	%fd14, [%rd9];
	add.f64 	%fd15, %fd14, %fd75;
	st.global.f64 	[%rd2], %fd15;
	add.s64 	%rd11, %rd9, %rd10;
	ld.global.f64 	%fd16, [%rd11];
	add.f64 	%fd17, %fd16, %fd15;
	st.global.f64 	[%rd2], %fd17;
	add.s64 	%rd12, %rd11, %rd10;
	ld.global.f64 	%fd18, [%rd12];
	add.f64 	%fd19, %fd18, %fd17;
	st.global.f64 	[%rd2], %fd19;
	add.s64 	%rd13, %rd12, %rd10;
	ld.global.f64 	%fd20, [%rd13];
	add.f64 	%fd21, %fd20, %fd19;
	st.global.f64 	[%rd2], %fd21;
	add.s64 	%rd14, %rd13, %rd10;
	ld.global.f64 	%fd22, [%rd14];
	add.f64 	%fd23, %fd22, %fd21;
	st.global.f64 	[%rd2], %fd23;
	add.s64 	%rd15, %rd14, %rd10;
	ld.global.f64 	%fd24, [%rd15];
	add.f64 	%fd25, %fd24, %fd23;
	st.global.f64 	[%rd2], %fd25;
	add.s64 	%rd16, %rd15, %rd10;
	ld.global.f64 	%fd26, [%rd16];
	add.f64 	%fd27, %fd26, %fd25;
	st.global.f64 	[%rd2], %fd27;
	add.s64 	%rd17, %rd16, %rd10;
	ld.global.f64 	%fd28, [%rd17];
	add.f64 	%fd29, %fd28, %fd27;
	st.global.f64 	[%rd2], %fd29;
	add.s64 	%rd18, %rd17, %rd10;
	ld.global.f64 	%fd30, [%rd18];
	add.f64 	%fd31, %fd30, %fd29;
	st.global.f64 	[%rd2], %fd31;
	add.s64 	%rd19, %rd18, %rd10;
	ld.global.f64 	%fd32, [%rd19];
	add.f64 	%fd33, %fd32, %fd31;
	st.global.f64 	[%rd2], %fd33;
	add.s64 	%rd20, %rd19, %rd10;
	ld.global.f64 	%fd34, [%rd20];
	add.f64 	%fd35, %fd34, %fd33;
	st.global.f64 	[%rd2], %fd35;
	add.s64 	%rd21, %rd20, %rd10;
	ld.global.f64 	%fd36, [%rd21];
	add.f64 	%fd37, %fd36, %fd35;
	st.global.f64 	[%rd2], %fd37;
	add.s64 	%rd22, %rd21, %rd10;
	ld.global.f64 	%fd38, [%rd22];
	add.f64 	%fd39, %fd38, %fd37;
	st.global.f64 	[%rd2], %fd39;
	add.s64 	%rd23, %rd22, %rd10;
	ld.global.f64 	%fd40, [%rd23];
	add.f64 	%fd41, %fd40, %fd39;
	st.global.f64 	[%rd2], %fd41;
	add.s64 	%rd24, %rd23, %rd10;
	ld.global.f64 	%fd42, [%rd24];
	add.f64 	%fd43, %fd42, %fd41;
	st.global.f64 	[%rd2], %fd43;
	add.s64 	%rd25, %rd24, %rd10;
	ld.global.f64 	%fd44, [%rd25];
	add.f64 	%fd75, %fd44, %fd43;
	st.global.f64 	[%rd2], %fd75;
	add.s32 	%r32, %r32, 16;
	add.s32 	%r31, %r31, %r5;
	setp.ne.s32 	%p4, %r32, 0;
	@%p4 bra 	$L__BB0_4;
$L__BB0_5:
	setp.eq.s32 	%p5, %r2, 0;
	@%p5 bra 	$L__BB0_14;
	and.b32  	%r11, %r23, 7;
	setp.lt.u32 	%p6, %r2, 8;
	@%p6 bra 	$L__BB0_8;
	mad.lo.s32 	%r29, %r34, %r24, %r1;
	mul.wide.s32 	%rd26, %r29, 8;
	add.s64 	%rd27, %rd1, %rd26;
	ld.global.f64 	%fd45, [%rd27];
	add.f64 	%fd46, %fd45, %fd75;
	st.global.f64 	[%rd2], %fd46;
	mul.wide.s32 	%rd28, %r24, 8;
	add.s64 	%rd29, %rd27, %rd28;
	ld.global.f64 	%fd47, [%rd29];
	add.f64 	%fd48, %fd47, %fd46;
	st.global.f64 	[%rd2], %fd48;
	add.s64 	%rd30, %rd29, %rd28;
	ld.global.f64 	%fd49, [%rd30];
	add.f64 	%fd50, %fd49, %fd48;
	st.global.f64 	[%rd2], %fd50;
	add.s64 	%rd31, %rd30, %rd28;
	ld.global.f64 	%fd51, [%rd31];
	add.f64 	%fd52, %fd51, %fd50;
	st.global.f64 	[%rd2], %fd52;
	add.s64 	%rd32, %rd31, %rd28;
	ld.global.f64 	%fd53, [%rd32];
	add.f64 	%fd54, %fd53, %fd52;
	st.global.f64 	[%rd2], %fd54;
	add.s64 	%rd33, %rd32, %rd28;
	ld.global.f64 	%fd55, [%rd33];
	add.f64 	%fd56, %fd55, %fd54;
	st.global.f64 	[%rd2], %fd56;
	add.s64 	%rd34, %rd33, %rd28;
	ld.global.f64 	%fd57, [%rd34];
	add.f64 	%fd58, %fd57, %fd56;
	st.global.f64 	[%rd2], %fd58;
	add.s64 	%rd35, %rd34, %rd28;
	ld.global.f64 	%fd59, [%rd35];
	add.f64 	%fd75, %fd59, %fd58;
	st.global.f64 	[%rd2], %fd75;
	add.s32 	%r34, %r34, 8;
$L__BB0_8:
	setp.eq.s32 	%p7, %r11, 0;
	@%p7 bra 	$L__BB0_14;
	and.b32  	%r14, %r23, 3;
	setp.lt.u32 	%p8, %r11, 4;
	@%p8 bra 	$L__BB0_11;
	mad.lo.s32 	%r30, %r34, %r24, %r1;
	mul.wide.s32 	%rd36, %r30, 8;
	add.s64 	%rd37, %rd1, %rd36;
	ld.global.f64 	%fd60, [%rd37];
	add.f64 	%fd61, %fd60, %fd75;
	st.global.f64 	[%rd2], %fd61;
	mul.wide.s32 	%rd38, %r24, 8;
	add.s64 	%rd39, %rd37, %rd38;
	ld.global.f64 	%fd62, [%rd39];
	add.f64 	%fd63, %fd62, %fd61;
	st.global.f64 	[%rd2], %fd63;
	add.s64 	%rd40, %rd39, %rd38;
	ld.global.f64 	%fd64, [%rd40];
	add.f64 	%fd65, %fd64, %fd63;
	st.global.f64 	[%rd2], %fd65;
	add.s64 	%rd41, %rd40, %rd38;
	ld.global.f64 	%fd66, [%rd41];
	add.f64 	%fd75, %fd66, %fd65;
	st.global.f64 	[%rd2], %fd75;
	add.s32 	%r34, %r34, 4;
$L__BB0_11:
	setp.eq.s32 	%p9, %r14, 0;
	@%p9 bra 	$L__BB0_14;
	mad.lo.s32 	%r37, %r34, %r24, %r1;
	neg.s32 	%r36, %r14;
$L__BB0_13:
	.pragma "nounroll";
	mul.wide.s32 	%rd42, %r37, 8;
	add.s64 	%rd43, %rd1, %rd42;
	ld.global.f64 	%fd67, [%rd43];
	add.f64 	%fd75, %fd67, %fd75;
	st.global.f64 	[%rd2], %fd75;
	add.s32 	%r37, %r37, %r24;
	add.s32 	%r36, %r36, 1;
	setp.ne.s32 	%p10, %r36, 0;
	@%p10 bra 	$L__BB0_13;
$L__BB0_14:
	cvt.rn.f64.s32 	%fd68, %r23;
	div.rn.f64 	%fd69, %fd75, %fd68;
	st.global.f64 	[%rd2], %fd69;
$L__BB0_15:
	ret;

}


// ===== COMPILED SASS (sm_100) =====

	.target	sm_100

	.elftype	@"ET_EXEC"


//--------------------- .note.nv.tkinfo           --------------------------
	.section	.note.nv.tkinfo,"",@"SHT_NOTE"
	.sectionflags	@"SHF_NOTE_NV_TKINFO"
	.tkinfo
        /*0018*/ 	.word	0x00000002
        /*0030*/ 	.string	""
        /*0030*/ 	.string	"ptxas"
        /*0030*/ 	.string	"Cuda compilation tools, release 13.0, V13.0.88"
        /*0030*/ 	.string	"Build cuda_13.0.r13.0/compiler.36424714_0"
        /*0030*/ 	.string	"-arch sm_100 -m 64 "



//--------------------- .note.nv.cuinfo           --------------------------
	.section	.note.nv.cuinfo,"",@"SHT_NOTE"
	.sectionflags	@"SHF_NOTE_NV_CUINFO"
        /*0018*/ 	.short	0x0002
        /*001a*/ 	.short	0x0064
        /*001c*/ 	.short	0x0082
	.zero		2


//--------------------- .nv.info                  --------------------------
	.section	.nv.info,"",@"SHT_CUDA_INFO"
	.align	4


	//----- nvinfo : EIATTR_REGCOUNT
	.align		4
        /*0000*/ 	.byte	0x04, 0x2f
        /*0002*/ 	.short	(.L_1 - .L_0)
	.align		4
.L_0:
        /*0004*/ 	.word	index@(_Z12getMeanImagePKdPdii)
        /*0008*/ 	.word	0x0000001a


	//----- nvinfo : EIATTR_FRAME_SIZE
	.align		4
.L_1:
        /*000c*/ 	.byte	0x04, 0x11
        /*000e*/ 	.short	(.L_3 - .L_2)
	.align		4
.L_2:
        /*0010*/ 	.word	index@($__internal_0_$__cuda_sm20_div_rn_f64_full)
        /*0014*/ 	.word	0x00000000


	//----- nvinfo : EIATTR_FRAME_SIZE
	.align		4
.L_3:
        /*0018*/ 	.byte	0x04, 0x11
        /*001a*/ 	.short	(.L_5 - .L_4)
	.align		4
.L_4:
        /*001c*/ 	.word	index@(_Z12getMeanImagePKdPdii)
        /*0020*/ 	.word	0x00000000


	//----- nvinfo : EIATTR_MIN_STACK_SIZE
	.align		4
.L_5:
        /*0024*/ 	.byte	0x04, 0x12
        /*0026*/ 	.short	(.L_7 - .L_6)
	.align		4
.L_6:
        /*0028*/ 	.word	index@(_Z12getMeanImagePKdPdii)
        /*002c*/ 	.word	0x00000000
.L_7:


//--------------------- .nv.compat                --------------------------
	.section	.nv.compat,"",@"SHT_CUDA_COMPAT_INFO"
	.align	4
        /*0000*/ 	.byte	0x02, 0x09, 0x00, 0x00, 0x02, 0x02, 0x01, 0x00, 0x02, 0x05, 0x05, 0x00, 0x03, 0x07, 0x01, 0x01
        /*0010*/ 	.byte	0x02, 0x03, 0x00, 0x00, 0x02, 0x06, 0x01, 0x00, 0x04, 0x0b, 0x08, 0x00, 0x01, 0x00, 0x00, 0x00
        /*0020*/ 	.byte	0x00, 0x00, 0x00, 0x00


//--------------------- .nv.info._Z12getMeanImagePKdPdii --------------------------
	.section	.nv.info._Z12getMeanImagePKdPdii,"",@"SHT_CUDA_INFO"
	.sectionflags	@""
	.align	4


	//----- nvinfo : EIATTR_CUDA_API_VERSION
	.align		4
        /*0000*/ 	.byte	0x04, 0x37
        /*0002*/ 	.short	(.L_9 - .L_8)
.L_8:
        /*0004*/ 	.word	0x00000082


	//----- nvinfo : EIATTR_KPARAM_INFO
	.align		4
.L_9:
        /*0008*/ 	.byte	0x04, 0x17
        /*000a*/ 	.short	(.L_11 - .L_10)
.L_10:
        /*000c*/ 	.word	0x00000000
        /*0010*/ 	.short	0x0003
        /*0012*/ 	.short	0x0014
        /*0014*/ 	.byte	0x00, 0xf0, 0x11, 0x00


	//----- nvinfo : EIATTR_KPARAM_INFO
	.align		4
.L_11:
        /*0018*/ 	.byte	0x04, 0x17
        /*001a*/ 	.short	(.L_13 - .L_12)
.L_12:
        /*001c*/ 	.word	0x00000000
        /*0020*/ 	.short	0x0002
        /*0022*/ 	.short	0x0010
        /*0024*/ 	.byte	0x00, 0xf0, 0x11, 0x00


	//----- nvinfo : EIATTR_KPARAM_INFO
	.align		4
.L_13:
        /*0028*/ 	.byte	0x04, 0x17
        /*002a*/ 	.short	(.L_15 - .L_14)
.L_14:
        /*002c*/ 	.word	0x00000000
        /*0030*/ 	.short	0x0001
        /*0032*/ 	.short	0x0008
        /*0034*/ 	.byte	0x00, 0xf5, 0x21, 0x00


	//----- nvinfo : EIATTR_KPARAM_INFO
	.align		4
.L_15:
        /*0038*/ 	.byte	0x04, 0x17
        /*003a*/ 	.short	(.L_17 - .L_16)
.L_16:
        /*003c*/ 	.word	0x00000000
        /*0040*/ 	.short	0x0000
        /*0042*/ 	.short	0x0000
        /*0044*/ 	.byte	0x00, 0xf5, 0x21, 0x00


	//----- nvinfo : EIATTR_SPARSE_MMA_MASK
	.align		4
.L_17:
        /*0048*/ 	.byte	0x03, 0x50
        /*004a*/ 	.short	0x0000


	//----- nvinfo : EIATTR_MAXREG_COUNT
	.align		4
        /*004c*/ 	.byte	0x03, 0x1b
        /*004e*/ 	.short	0x00ff


	//----- nvinfo : EIATTR_MERCURY_ISA_VERSION
	.align		4
        /*0050*/ 	.byte	0x03, 0x5f
        /*0052*/ 	.short	0x0101


	//----- nvinfo : EIATTR_VRC_CTA_INIT_COUNT
	.align		4
        /*0054*/ 	.byte	0x02, 0x4a
	.zero		1
	.zero		1


	//----- nvinfo : EIATTR_EXIT_INSTR_OFFSETS
	.align		4
        /*0058*/ 	.byte	0x04, 0x1c
        /*005a*/ 	.short	(.L_19 - .L_18)


	//   ....[0]....
.L_18:
        /*005c*/ 	.word	0x00000070


	//   ....[1]....
        /*0060*/ 	.word	0x00000c30


	//----- nvinfo : EIATTR_CRS_STACK_SIZE
	.align		4
.L_19:
        /*0064*/ 	.byte	0x04, 0x1e
        /*0066*/ 	.short	(.L_21 - .L_20)
.L_20:
        /*0068*/ 	.word	0x00000000


	//----- nvinfo : EIATTR_CBANK_PARAM_SIZE
	.align		4
.L_21:
        /*006c*/ 	.byte	0x03, 0x19
        /*006e*/ 	.short	0x0018


	//----- nvinfo : EIATTR_PARAM_CBANK
	.align		4
        /*0070*/ 	.byte	0x04, 0x0a
        /*0072*/ 	.short	(.L_23 - .L_22)
	.align		4
.L_22:
        /*0074*/ 	.word	index@(.nv.constant0._Z12getMeanImagePKdPdii)
        /*0078*/ 	.short	0x0380
        /*007a*/ 	.short	0x0018


	//----- nvinfo : EIATTR_SW_WAR
	.align		4
.L_23:
        /*007c*/ 	.byte	0x04, 0x36
        /*007e*/ 	.short	(.L_25 - .L_24)
.L_24:
        /*0080*/ 	.word	0x00000008
.L_25:


//--------------------- .nv.callgraph             --------------------------
	.section	.nv.callgraph,"",@"SHT_CUDA_CALLGRAPH"
	.align	4
	.sectionentsize	8
	.align		4
        /*0000*/ 	.word	0x00000000
	.align		4
        /*0004*/ 	.word	0xffffffff
	.align		4
        /*0008*/ 	.word	0x00000000
	.align		4
        /*000c*/ 	.word	0xfffffffe
	.align		4
        /*0010*/ 	.word	0x00000000
	.align		4
        /*0014*/ 	.word	0xfffffffd
	.align		4
        /*0018*/ 	.word	0x00000000
	.align		4
        /*001c*/ 	.word	0xfffffffc


//--------------------- .text._Z12getMeanImagePKdPdii --------------------------
	.section	.text._Z12getMeanImagePKdPdii,"ax",@progbits
	.align	128
        .global         _Z12getMeanImagePKdPdii
        .type           _Z12getMeanImagePKdPdii,@function
        .size           _Z12getMeanImagePKdPdii,(.L_x_14 - _Z12getMeanImagePKdPdii)
        .other          _Z12getMeanImagePKdPdii,@"STO_CUDA_ENTRY STV_DEFAULT"
_Z12getMeanImagePKdPdii:
.text._Z12getMeanImagePKdPdii:
[----:B------:R-:W-:Y:S01]  /*0000*/  LDC R1, c[0x0][0x37c] ;  /* 0x0000df00ff017b82 */ /* 0x000fe20000000800 */
[----:B------:R-:W0:Y:S07]  /*0010*/  S2R R2, SR_TID.X ;  /* 0x0000000000027919 */ /* 0x000e2e0000002100 */
[----:B------:R-:W0:Y:S08]  /*0020*/  S2UR UR4, SR_CTAID.X ;  /* 0x00000000000479c3 */ /* 0x000e300000002500 */
[----:B------:R-:W0:Y:S08]  /*0030*/  LDC R3, c[0x0][0x360] ;  /* 0x0000d800ff037b82 */ /* 0x000e300000000800 */
[----:B------:R-:W1:Y:S01]  /*0040*/  LDC R0, c[0x0][0x394] ;  /* 0x0000e500ff007b82 */ /* 0x000e620000000800 */
[----:B0-----:R-:W-:-:S05]  /*0050*/  IMAD R3, R3, UR4, R2 ;  /* 0x0000000403037c24 */ /* 0x001fca000f8e0202 */
[----:B-1----:R-:W-:-:S13]  /*0060*/  ISETP.GE.AND P0, PT, R3, R0, PT ;  /* 0x000000000300720c */ /* 0x002fda0003f06270 */
[----:B------:R-:W-:Y:S05]  /*0070*/  @P0 EXIT ;  /* 0x000000000000094d */ /* 0x000fea0003800000 */
[----:B------:R-:W0:Y:S01]  /*0080*/  LDC.64 R4, c[0x0][0x388] ;  /* 0x0000e200ff047b82 */ /* 0x000e220000000a00 */
[----:B------:R-:W1:Y:S01]  /*0090*/  LDCU.64 UR8, c[0x0][0x358] ;  /* 0x00006b00ff0877ac */ /* 0x000e620008000a00 */
[----:B------:R-:W-:Y:S01]  /*00a0*/  CS2R R8, SRZ ;  /* 0x0000000000087805 */ /* 0x000fe2000001ff00 */
[----:B------:R-:W2:Y:S02]  /*00b0*/  LDCU UR7, c[0x0][0x390] ;  /* 0x00007200ff0777ac */ /* 0x000ea40008000800 */
[----:B--2---:R-:W-:Y:S01]  /*00c0*/  UISETP.GE.AND UP0, UPT, UR7, 0x1, UPT ;  /* 0x000000010700788c */ /* 0x004fe2000bf06270 */
[----:B0-----:R-:W-:-:S05]  /*00d0*/  IMAD.WIDE R4, R3, 0x8, R4 ;  /* 0x0000000803047825 */ /* 0x001fca00078e0204 */
[----:B-1----:R0:W-:Y:S03]  /*00e0*/  STG.E.64 desc[UR8][R4.64], RZ ;  /* 0x000000ff04007986 */ /* 0x0021e6000c101b08 */
[----:B------:R-:W-:Y:S05]  /*00f0*/  BRA.U !UP0, `(.L_x_0) ;  /* 0x00000009086c7547 */ /* 0x000fea000b800000 */
[----:B------:R-:W-:Y:S01]  /*0100*/  UISETP.GE.U32.AND UP1, UPT, UR7, 0x10, UPT ;  /* 0x000000100700788c */ /* 0x000fe2000bf26070 */
[----:B------:R-:W-:Y:S01]  /*0110*/  CS2R R8, SRZ ;  /* 0x0000000000087805 */ /* 0x000fe2000001ff00 */
[----:B------:R-:W-:Y:S01]  /*0120*/  ULOP3.LUT UR5, UR7, 0xf, URZ, 0xc0, !UPT ;  /* 0x0000000f07057892 */ /* 0x000fe2000f8ec0ff */
[----:B------:R-:W-:-:S03]  /*0130*/  UMOV UR4, URZ ;  /* 0x000000ff00047c82 */ /* 0x000fc60008000000 */
[----:B------:R-:W-:-:S03]  /*0140*/  UISETP.NE.AND UP0, UPT, UR5, URZ, UPT ;  /* 0x000000ff0500728c */ /* 0x000fc6000bf05270 */
[----:B------:R-:W-:Y:S08]  /*0150*/  BRA.U !UP1, `(.L_x_1) ;  /* 0x0000000509247547 */ /* 0x000ff0000b800000 */
[----:B------:R-:W-:Y:S01]  /*0160*/  ULOP3.LUT UR4, UR7, 0x7ffffff0, URZ, 0xc0, !UPT ;  /* 0x7ffffff007047892 */ /* 0x000fe2000f8ec0ff */
[----:B------:R-:W-:Y:S01]  /*0170*/  IMAD.MOV.U32 R7, RZ, RZ, R3 ;  /* 0x000000ffff077224 */ /* 0x000fe200078e0003 */
[----:B------:R-:W-:Y:S02]  /*0180*/  CS2R R8, SRZ ;  /* 0x0000000000087805 */ /* 0x000fe4000001ff00 */
[----:B------:R-:W-:-:S12]  /*0190*/  UIADD3 UR6, UPT, UPT, -UR4, URZ, URZ ;  /* 0x000000ff04067290 */ /* 0x000fd8000fffe1ff */
.L_x_2:
[----:B-1----:R-:W1:Y:S02]  /*01a0*/  LDC.64 R10, c[0x0][0x380] ;  /* 0x0000e000ff0a7b82 */ /* 0x002e640000000a00 */
[----:B-1----:R-:W-:-:S05]  /*01b0*/  IMAD.WIDE R10, R7, 0x8, R10 ;  /* 0x00000008070a7825 */ /* 0x002fca00078e020a */
[----:B------:R-:W2:Y:S02]  /*01c0*/  LDG.E.64 R12, desc[UR8][R10.64] ;  /* 0x000000080a0c7981 */ /* 0x000ea4000c1e1b00 */
[----:B--2---:R-:W-:Y:S01]  /*01d0*/  DADD R12, R12, R8 ;  /* 0x000000000c0c7229 */ /* 0x004fe20000000008 */
[----:B------:R-:W-:-:S06]  /*01e0*/  IMAD.WIDE R8, R0, 0x8, R10 ;  /* 0x0000000800087825 */ /* 0x000fcc00078e020a */
[----:B------:R1:W-:Y:S04]  /*01f0*/  STG.E.64 desc[UR8][R4.64], R12 ;  /* 0x0000000c04007986 */ /* 0x0003e8000c101b08 */
[----:B------:R-:W2:Y:S01]  /*0200*/  LDG.E.64 R14, desc[UR8][R8.64] ;  /* 0x00000008080e7981 */ /* 0x000ea2000c1e1b00 */
[----:B------:R-:W-:Y:S01]  /*0210*/  IMAD.WIDE R16, R0, 0x8, R8 ;  /* 0x0000000800107825 */ /* 0x000fe200078e0208 */
[----:B--2---:R-:W-:-:S07]  /*0220*/  DADD R14, R12, R14 ;  /* 0x000000000c0e7229 */ /* 0x004fce000000000e */
[----:B------:R2:W-:Y:S04]  /*0230*/  STG.E.64 desc[UR8][R4.64], R14 ;  /* 0x0000000e04007986 */ /* 0x0005e8000c101b08 */
[----:B------:R-:W3:Y:S01]  /*0240*/  LDG.E.64 R18, desc[UR8][R16.64] ;  /* 0x0000000810127981 */ /* 0x000ee2000c1e1b00 */
[----:B------:R-:W-:Y:S01]  /*0250*/  IMAD.WIDE R20, R0, 0x8, R16 ;  /* 0x0000000800147825 */ /* 0x000fe200078e0210 */
[----:B---3--:R-:W-:-:S07]  /*0260*/  DADD R18, R14, R18 ;  /* 0x000000000e127229 */ /* 0x008fce0000000012 */
[----:B------:R3:W-:Y:S04]  /*0270*/  STG.E.64 desc[UR8][R4.64], R18 ;  /* 0x0000001204007986 */ /* 0x0007e8000c101b08 */
[----:B------:R-:W4:Y:S01]  /*0280*/  LDG.E.64 R10, desc[UR8][R20.64] ;  /* 0x00000008140a7981 */ /* 0x000f22000c1e1b00 */
[----:B-1----:R-:W-:Y:S01]  /*0290*/  IMAD.WIDE R12, R0, 0x8, R20 ;  /* 0x00000008000c7825 */ /* 0x002fe200078e0214 */
[----:B----4-:R-:W-:-:S07]  /*02a0*/  DADD R10, R18, R10 ;  /* 0x00000000120a7229 */ /* 0x010fce000000000a */
[----:B------:R1:W-:Y:S04]  /*02b0*/  STG.E.64 desc[UR8][R4.64], R10 ;  /* 0x0000000a04007986 */ /* 0x0003e8000c101b08 */
[----:B------:R-:W4:Y:S01]  /*02c0*/  LDG.E.64 R8, desc[UR8][R12.64] ;  /* 0x000000080c087981 */ /* 0x000f22000c1e1b00 */
[----:B--2---:R-:W-:Y:S01]  /*02d0*/  IMAD.WIDE R14, R0, 0x8, R12 ;  /* 0x00000008000e7825 */ /* 0x004fe200078e020c */
[----:B----4-:R-:W-:-:S07]  /*02e0*/  DADD R8, R10, R8 ;  /* 0x000000000a087229 */ /* 0x010fce0000000008 */
[----:B------:R2:W-:Y:S04]  /*02f0*/  STG.E.64 desc[UR8][R4.64], R8 ;  /* 0x0000000804007986 */ /* 0x0005e8000c101b08 */
[----:B------:R-:W4:Y:S01]  /*0300*/  LDG.E.64 R16, desc[UR8][R14.64] ;  /* 0x000000080e107981 */ /* 0x000f22000c1e1b00 */
[----:B---3--:R-:W-:Y:S01]  /*0310*/  IMAD.WIDE R18, R0, 0x8, R14 ;  /* 0x0000000800127825 */ /* 0x008fe200078e020e */
[----:B----4-:R-:W-:-:S07]  /*0320*/  DADD R16, R8, R16 ;  /* 0x0000000008107229 */ /* 0x010fce0000000010 */
        /* <DEDUP_REMOVED lines=33> */
[----:B------:R-:W2:Y:S01]  /*0540*/  LDG.E.64 R12, desc[UR8][R10.64] ;  /* 0x000000080a0c7981 */ /* 0x000ea2000c1e1b00 */
[----:B------:R-:W-:Y:S01]  /*0550*/  IMAD.WIDE R22, R0, 0x8, R10 ;  /* 0x0000000800167825 */ /* 0x000fe200078e020a */
[----:B--2---:R-:W-:-:S07]  /*0560*/  DADD R12, R20, R12 ;  /* 0x00000000140c7229 */ /* 0x004fce000000000c */
[----:B------:R1:W-:Y:S04]  /*0570*/  STG.E.64 desc[UR8][R4.64], R12 ;  /* 0x0000000c04007986 */ /* 0x0003e8000c101b08 */
[----:B------:R-:W3:Y:S01]  /*0580*/  LDG.E.64 R22, desc[UR8][R22.64] ;  /* 0x0000000816167981 */ /* 0x000ee2000c1e1b00 */
[----:B------:R-:W-:Y:S01]  /*0590*/  UIADD3 UR6, UPT, UPT, UR6, 0x10, URZ ;  /* 0x0000001006067890 */ /* 0x000fe2000fffe0ff */
[----:B------:R-:W-:-:S03]  /*05a0*/  IMAD R7, R0, 0x10, R7 ;  /* 0x0000001000077824 */ /* 0x000fc600078e0207 */
[----:B------:R-:W-:Y:S01]  /*05b0*/  UISETP.NE.AND UP1, UPT, UR6, URZ, UPT ;  /* 0x000000ff0600728c */ /* 0x000fe2000bf25270 */
[----:B---3--:R-:W-:-:S07]  /*05c0*/  DADD R8, R12, R22 ;  /* 0x000000000c087229 */ /* 0x008fce0000000016 */
[----:B------:R1:W-:Y:S01]  /*05d0*/  STG.E.64 desc[UR8][R4.64], R8 ;  /* 0x0000000804007986 */ /* 0x0003e2000c101b08 */
[----:B------:R-:W-:Y:S05]  /*05e0*/  BRA.U UP1, `(.L_x_2) ;  /* 0xfffffff901ec7547 */ /* 0x000fea000b83ffff */
.L_x_1:
[----:B------:R-:W-:Y:S05]  /*05f0*/  BRA.U !UP0, `(.L_x_0) ;  /* 0x00000005082c7547 */ /* 0x000fea000b800000 */
[----:B------:R-:W-:Y:S02]  /*0600*/  UISETP.GE.U32.AND UP0, UPT, UR5, 0x8, UPT ;  /* 0x000000080500788c */ /* 0x000fe4000bf06070 */
[----:B------:R-:W-:-:S04]  /*0610*/  ULOP3.LUT UR6, UR7, 0x7, URZ, 0xc0, !UPT ;  /* 0x0000000707067892 */ /* 0x000fc8000f8ec0ff */
[----:B------:R-:W-:-:S03]  /*0620*/  UISETP.NE.AND UP1, UPT, UR6, URZ, UPT ;  /* 0x000000ff0600728c */ /* 0x000fc6000bf25270 */
[----:B------:R-:W-:Y:S08]  /*0630*/  BRA.U !UP0, `(.L_x_3) ;  /* 0x00000001088c7547 */ /* 0x000ff0000b800000 */
[----:B------:R-:W2:Y:S01]  /*0640*/  LDC.64 R6, c[0x0][0x380] ;  /* 0x0000e000ff067b82 */ /* 0x000ea20000000a00 */
[----:B------:R-:W-:-:S04]  /*0650*/  IMAD R11, R0, UR4, R3 ;  /* 0x00000004000b7c24 */ /* 0x000fc8000f8e0203 */
[----:B--2---:R-:W-:-:S05]  /*0660*/  IMAD.WIDE R6, R11, 0x8, R6 ;  /* 0x000000080b067825 */ /* 0x004fca00078e0206 */
[----:B------:R-:W2:Y:S02]  /*0670*/  LDG.E.64 R10, desc[UR8][R6.64] ;  /* 0x00000008060a7981 */ /* 0x000ea4000c1e1b00 */
[----:B--2---:R-:W-:Y:S01]  /*0680*/  DADD R10, R8, R10 ;  /* 0x00000000080a7229 */ /* 0x004fe2000000000a */
[----:B-1----:R-:W-:-:S06]  /*0690*/  IMAD.WIDE R8, R0, 0x8, R6 ;  /* 0x0000000800087825 */ /* 0x002fcc00078e0206 */
        /* <DEDUP_REMOVED lines=21> */
[----:B------:R-:W3:Y:S01]  /*07f0*/  LDG.E.64 R8, desc[UR8][R16.64] ;  /* 0x0000000810087981 */ /* 0x000ee2000c1e1b00 */
[----:B-1----:R-:W-:Y:S01]  /*0800*/  IMAD.WIDE R6, R0, 0x8, R16 ;  /* 0x0000000800067825 */ /* 0x002fe200078e0210 */
[----:B---3--:R-:W-:-:S07]  /*0810*/  DADD R18, R14, R8 ;  /* 0x000000000e127229 */ /* 0x008fce0000000008 */
[----:B------:R2:W-:Y:S04]  /*0820*/  STG.E.64 desc[UR8][R4.64], R18 ;  /* 0x0000001204007986 */ /* 0x0005e8000c101b08 */
[----:B------:R-:W3:Y:S01]  /*0830*/  LDG.E.64 R6, desc[UR8][R6.64] ;  /* 0x0000000806067981 */ /* 0x000ee2000c1e1b00 */
[----:B------:R-:W-:Y:S01]  /*0840*/  UIADD3 UR4, UPT, UPT, UR4, 0x8, URZ ;  /* 0x0000000804047890 */ /* 0x000fe2000fffe0ff */
[----:B---3--:R-:W-:-:S07]  /*0850*/  DADD R8, R18, R6 ;  /* 0x0000000012087229 */ /* 0x008fce0000000006 */
[----:B------:R2:W-:Y:S04]  /*0860*/  STG.E.64 desc[UR8][R4.64], R8 ;  /* 0x0000000804007986 */ /* 0x0005e8000c101b08 */
.L_x_3:
[----:B------:R-:W-:Y:S05]  /*0870*/  BRA.U !UP1, `(.L_x_0) ;  /* 0x00000001098c7547 */ /* 0x000fea000b800000 */
[----:B------:R-:W-:Y:S02]  /*0880*/  UISETP.GE.U32.AND UP0, UPT, UR6, 0x4, UPT ;  /* 0x000000040600788c */ /* 0x000fe4000bf06070 */
[----:B------:R-:W-:-:S04]  /*0890*/  ULOP3.LUT UR5, UR7, 0x3, URZ, 0xc0, !UPT ;  /* 0x0000000307057892 */ /* 0x000fc8000f8ec0ff */
[----:B------:R-:W-:-:S03]  /*08a0*/  UISETP.NE.AND UP1, UPT, UR5, URZ, UPT ;  /* 0x000000ff0500728c */ /* 0x000fc6000bf25270 */
[----:B------:R-:W-:Y:S08]  /*08b0*/  BRA.U !UP0, `(.L_x_4) ;  /* 0x00000001084c7547 */ /* 0x000ff0000b800000 */
[----:B------:R-:W3:Y:S01]  /*08c0*/  LDC.64 R6, c[0x0][0x380] ;  /* 0x0000e000ff067b82 */ /* 0x000ee20000000a00 */
[----:B--2---:R-:W-:-:S04]  /*08d0*/  IMAD R15, R0, UR4, R3 ;  /* 0x00000004000f7c24 */ /* 0x004fc8000f8e0203 */
[----:B---3--:R-:W-:-:S05]  /*08e0*/  IMAD.WIDE R14, R15, 0x8, R6 ;  /* 0x000000080f0e7825 */ /* 0x008fca00078e0206 */
[----:B------:R-:W2:Y:S01]  /*08f0*/  LDG.E.64 R6, desc[UR8][R14.64] ;  /* 0x000000080e067981 */ /* 0x000ea2000c1e1b00 */
[----:B-1----:R-:W-:Y:S01]  /*0900*/  IMAD.WIDE R16, R0, 0x8, R14 ;  /* 0x0000000800107825 */ /* 0x002fe200078e020e */
[----:B--2---:R-:W-:-:S07]  /*0910*/  DADD R6, R8, R6 ;  /* 0x0000000008067229 */ /* 0x004fce0000000006 */
[----:B------:R3:W-:Y:S04]  /*0920*/  STG.E.64 desc[UR8][R4.64], R6 ;  /* 0x0000000604007986 */ /* 0x0007e8000c101b08 */
[----:B------:R-:W2:Y:S01]  /*0930*/  LDG.E.64 R8, desc[UR8][R16.64] ;  /* 0x0000000810087981 */ /* 0x000ea2000c1e1b00 */
[----:B------:R-:W-:Y:S01]  /*0940*/  IMAD.WIDE R18, R0, 0x8, R16 ;  /* 0x0000000800127825 */ /* 0x000fe200078e0210 */
[----:B--2---:R-:W-:-:S07]  /*0950*/  DADD R10, R6, R8 ;  /* 0x00000000060a7229 */ /* 0x004fce0000000008 */
[----:B------:R3:W-:Y:S04]  /*0960*/  STG.E.64 desc[UR8][R4.64], R10 ;  /* 0x0000000a04007986 */ /* 0x0007e8000c101b08 */
[----:B------:R-:W2:Y:S01]  /*0970*/  LDG.E.64 R8, desc[UR8][R18.64] ;  /* 0x0000000812087981 */ /* 0x000ea2000c1e1b00 */
[----:B------:R-:W-:Y:S01]  /*0980*/  IMAD.WIDE R20, R0, 0x8, R18 ;  /* 0x0000000800147825 */ /* 0x000fe200078e0212 */
[----:B--2---:R-:W-:-:S07]  /*0990*/  DADD R12, R10, R8 ;  /* 0x000000000a0c7229 */ /* 0x004fce0000000008 */
[----:B------:R3:W-:Y:S04]  /*09a0*/  STG.E.64 desc[UR8][R4.64], R12 ;  /* 0x0000000c04007986 */ /* 0x0007e8000c101b08 */
[----:B------:R-:W2:Y:S01]  /*09b0*/  LDG.E.64 R8, desc[UR8][R20.64] ;  /* 0x0000000814087981 */ /* 0x000ea2000c1e1b00 */
[----:B------:R-:W-:Y:S01]  /*09c0*/  UIADD3 UR4, UPT, UPT, UR4, 0x4, URZ ;  /* 0x0000000404047890 */ /* 0x000fe2000fffe0ff */
[----:B--2---:R-:W-:-:S07]  /*09d0*/  DADD R8, R12, R8 ;  /* 0x000000000c087229 */ /* 0x004fce0000000008 */
[----:B------:R3:W-:Y:S04]  /*09e0*/  STG.E.64 desc[UR8][R4.64], R8 ;  /* 0x0000000804007986 */ /* 0x0007e8000c101b08 */
.L_x_4:
[----:B------:R-:W-:Y:S05]  /*09f0*/  BRA.U !UP1, `(.L_x_0) ;  /* 0x00000001092c7547 */ /* 0x000fea000b800000 */
[----:B---3--:R-:W3:Y:S01]  /*0a00*/  LDC.64 R6, c[0x0][0x380] ;  /* 0x0000e000ff067b82 */ /* 0x008ee20000000a00 */
[----:B------:R-:W-:Y:S01]  /*0a10*/  IMAD R11, R0, UR4, R3 ;  /* 0x00000004000b7c24 */ /* 0x000fe2000f8e0203 */
[----:B------:R-:W-:-:S12]  /*0a20*/  UIADD3 UR5, UPT, UPT, -UR5, URZ, URZ ;  /* 0x000000ff05057290 */ /* 0x000fd8000fffe1ff */
.L_x_5:
[----:B---3--:R-:W-:-:S06]  /*0a30*/  IMAD.WIDE R2, R11, 0x8, R6 ;  /* 0x000000080b027825 */ /* 0x008fcc00078e0206 */
[----:B------:R-:W1:Y:S01]  /*0a40*/  LDG.E.64 R2, desc[UR8][R2.64] ;  /* 0x0000000802027981 */ /* 0x000e62000c1e1b00 */
[----:B------:R-:W-:Y:S01]  /*0a50*/  UIADD3 UR5, UPT, UPT, UR5, 0x1, URZ ;  /* 0x0000000105057890 */ /* 0x000fe2000fffe0ff */
[----:B------:R-:W-:-:S03]  /*0a60*/  IADD3 R11, PT, PT, R11, R0, RZ ;  /* 0x000000000b0b7210 */ /* 0x000fc60007ffe0ff */
[----:B------:R-:W-:Y:S01]  /*0a70*/  UISETP.NE.AND UP0, UPT, UR5, URZ, UPT ;  /* 0x000000ff0500728c */ /* 0x000fe2000bf05270 */
[----:B-12-4-:R-:W-:-:S07]  /*0a80*/  DADD R8, R2, R8 ;  /* 0x0000000002087229 */ /* 0x016fce0000000008 */
[----:B------:R4:W-:Y:S01]  /*0a90*/  STG.E.64 desc[UR8][R4.64], R8 ;  /* 0x0000000804007986 */ /* 0x0009e2000c101b08 */
[----:B------:R-:W-:Y:S05]  /*0aa0*/  BRA.U UP0, `(.L_x_5) ;  /* 0xfffffffd00e07547 */ /* 0x000fea000b83ffff */
.L_x_0:
[----:B---3--:R-:W3:Y:S01]  /*0ab0*/  I2F.F64 R10, UR7 ;  /* 0x00000007000a7d12 */ /* 0x008ee20008201c00 */
[----:B------:R-:W-:Y:S01]  /*0ac0*/  IMAD.MOV.U32 R2, RZ, RZ, 0x1 ;  /* 0x00000001ff027424 */ /* 0x000fe200078e00ff */
[----:B------:R-:W-:Y:S01]  /*0ad0*/  FSETP.GEU.AND P1, PT, |R9|, 6.5827683646048100446e-37, PT ;  /* 0x036000000900780b */ /* 0x000fe20003f2e200 */
[----:B------:R-:W-:Y:S05]  /*0ae0*/  BSSY.RECONVERGENT B0, `(.L_x_6) ;  /* 0x0000013000007945 */ /* 0x000fea0003800200 */
[----:B---3--:R-:W3:Y:S02]  /*0af0*/  MUFU.RCP64H R3, R11 ;  /* 0x0000000b00037308 */ /* 0x008ee40000001800 */
[----:B---3--:R-:W-:-:S08]  /*0b00*/  DFMA R6, -R10, R2, 1 ;  /* 0x3ff000000a06742b */ /* 0x008fd00000000102 */
[----:B------:R-:W-:-:S08]  /*0b10*/  DFMA R6, R6, R6, R6 ;  /* 0x000000060606722b */ /* 0x000fd00000000006 */
[----:B------:R-:W-:-:S08]  /*0b20*/  DFMA R6, R2, R6, R2 ;  /* 0x000000060206722b */ /* 0x000fd00000000002 */
[----:B------:R-:W-:-:S08]  /*0b30*/  DFMA R2, -R10, R6, 1 ;  /* 0x3ff000000a02742b */ /* 0x000fd00000000106 */
[----:B------:R-:W-:-:S08]  /*0b40*/  DFMA R2, R6, R2, R6 ;  /* 0x000000020602722b */ /* 0x000fd00000000006 */
[----:B------:R-:W-:-:S08]  /*0b50*/  DMUL R6, R2, R8 ;  /* 0x0000000802067228 */ /* 0x000fd00000000000 */
[----:B-1----:R-:W-:-:S08]  /*0b60*/  DFMA R12, -R10, R6, R8 ;  /* 0x000000060a0c722b */ /* 0x002fd00000000108 */
[----:B------:R-:W-:-:S10]  /*0b70*/  DFMA R2, R2, R12, R6 ;  /* 0x0000000c0202722b */ /* 0x000fd40000000006 */
[----:B------:R-:W-:-:S05]  /*0b80*/  FFMA R0, RZ, R11, R3 ;  /* 0x0000000bff007223 */ /* 0x000fca0000000003 */
[----:B------:R-:W-:-:S13]  /*0b90*/  FSETP.GT.AND P0, PT, |R0|, 1.469367938527859385e-39, PT ;  /* 0x001000000000780b */ /* 0x000fda0003f04200 */
[----:B------:R-:W-:Y:S05]  /*0ba0*/  @P0 BRA P1, `(.L_x_7) ;  /* 0x0000000000180947 */ /* 0x000fea0000800000 */
[----:B------:R-:W-:Y:S01]  /*0bb0*/  IMAD.MOV.U32 R6, RZ, RZ, R8 ;  /* 0x000000ffff067224 */ /* 0x000fe200078e0008 */
[----:B------:R-:W-:Y:S02]  /*0bc0*/  MOV R7, R9 ;  /* 0x0000000900077202 */ /* 0x000fe40000000f00 */
[----:B------:R-:W-:-:S07]  /*0bd0*/  MOV R0, 0xbf0 ;  /* 0x00000bf000007802 */ /* 0x000fce0000000f00 */
[----:B0-2-4-:R-:W-:Y:S05]  /*0be0*/  CALL.REL.NOINC `($__internal_0_$__cuda_sm20_div_rn_f64_full) ;  /* 0x0000000000147944 */ /* 0x015fea0003c00000 */
[----:B------:R-:W-:Y:S02]  /*0bf0*/  IMAD.MOV.U32 R2, RZ, RZ, R12 ;  /* 0x000000ffff027224 */ /* 0x000fe400078e000c */
[----:B------:R-:W-:-:S07]  /*0c00*/  IMAD.MOV.U32 R3, RZ, RZ, R13 ;  /* 0x000000ffff037224 */ /* 0x000fce00078e000d */
.L_x_7:
[----:B------:R-:W-:Y:S05]  /*0c10*/  BSYNC.RECONVERGENT B0 ;  /* 0x0000000000007941 */ /* 0x000fea0003800200 */
.L_x_6:
[----:B------:R-:W-:Y:S01]  /*0c20*/  STG.E.64 desc[UR8][R4.64], R2 ;  /* 0x0000000204007986 */ /* 0x000fe2000c101b08 */
[----:B------:R-:W-:Y:S05]  /*0c30*/  EXIT ;  /* 0x000000000000794d */ /* 0x000fea0003800000 */
        .weak           $__internal_0_$__cuda_sm20_div_rn_f64_full
        .type           $__internal_0_$__cuda_sm20_div_rn_f64_full,@function
        .size           $__internal_0_$__cuda_sm20_div_rn_f64_full,(.L_x_14 - $__internal_0_$__cuda_sm20_div_rn_f64_full)
$__internal_0_$__cuda_sm20_div_rn_f64_full:
[C---:B------:R-:W-:Y:S01]  /*0c40*/  FSETP.GEU.AND P0, PT, |R11|.reuse, 1.469367938527859385e-39, PT ;  /* 0x001000000b00780b */ /* 0x040fe20003f0e200 */
[----:B------:R-:W-:Y:S01]  /*0c50*/  IMAD.MOV.U32 R9, RZ, RZ, R11 ;  /* 0x000000ffff097224 */ /* 0x000fe200078e000b */
[----:B------:R-:W-:Y:S01]  /*0c60*/  LOP3.LUT R2, R11, 0x800fffff, RZ, 0xc0, !PT ;  /* 0x800fffff0b027812 */ /* 0x000fe200078ec0ff */
[----:B------:R-:W-:Y:S01]  /*0c70*/  BSSY.RECONVERGENT B1, `(.L_x_8) ;  /* 0x0000057000017945 */ /* 0x000fe20003800200 */
[----:B------:R-:W-:Y:S02]  /*0c80*/  MOV R8, R10 ;  /* 0x0000000a00087202 */ /* 0x000fe40000000f00 */
[----:B------:R-:W-:Y:S01]  /*0c90*/  LOP3.LUT R3, R2, 0x3ff00000, RZ, 0xfc, !PT ;  /* 0x3ff0000002037812 */ /* 0x000fe200078efcff */
[----:B------:R-:W-:Y:S01]  /*0ca0*/  IMAD.MOV.U32 R2, RZ, RZ, R10 ;  /* 0x000000ffff027224 */ /* 0x000fe200078e000a */
[----:B------:R-:W-:Y:S01]  /*0cb0*/  FSETP.GEU.AND P2, PT, |R7|, 1.469367938527859385e-39, PT ;  /* 0x001000000700780b */ /* 0x000fe20003f4e200 */
[----:B------:R-:W-:Y:S01]  /*0cc0*/  IMAD.MOV.U32 R10, RZ, RZ, R6 ;  /* 0x000000ffff0a7224 */ /* 0x000fe200078e0006 */
[----:B------:R-:W-:-:S02]  /*0cd0*/  MOV R16, 0x1 ;  /* 0x0000000100107802 */ /* 0x000fc40000000f00 */
[----:B------:R-:W-:Y:S01]  /*0ce0*/  LOP3.LUT R12, R7, 0x7ff00000, RZ, 0xc0, !PT ;  /* 0x7ff00000070c7812 */ /* 0x000fe200078ec0ff */
[----:B------:R-:W-:-:S06]  /*0cf0*/  @!P0 DMUL R2, R8, 8.98846567431157953865e+307 ;  /* 0x7fe0000008028828 */ /* 0x000fcc0000000000 */
[----:B------:R-:W0:Y:S02]  /*0d00*/  MUFU.RCP64H R17, R3 ;  /* 0x0000000300117308 */ /* 0x000e240000001800 */
[----:B------:R-:W-:-:S04]  /*0d10*/  @!P2 LOP3.LUT R13, R9, 0x7ff00000, RZ, 0xc0, !PT ;  /* 0x7ff00000090da812 */ /* 0x000fc800078ec0ff */
[----:B------:R-:W-:Y:S01]  /*0d20*/  @!P2 ISETP.GE.U32.AND P3, PT, R12, R13, PT ;  /* 0x0000000d0c00a20c */ /* 0x000fe20003f66070 */
[----:B------:R-:W-:Y:S01]  /*0d30*/  IMAD.MOV.U32 R13, RZ, RZ, 0x1ca00000 ;  /* 0x1ca00000ff0d7424 */ /* 0x000fe200078e00ff */
[----:B0-----:R-:W-:-:S08]  /*0d40*/  DFMA R14, R16, -R2, 1 ;  /* 0x3ff00000100e742b */ /* 0x001fd00000000802 */
[----:B------:R-:W-:Y:S01]  /*0d50*/  DFMA R18, R14, R14, R14 ;  /* 0x0000000e0e12722b */ /* 0x000fe2000000000e */
[----:B------:R-:W-:-:S04]  /*0d60*/  LOP3.LUT R15, R11, 0x7ff00000, RZ, 0xc0, !PT ;  /* 0x7ff000000b0f7812 */ /* 0x000fc800078ec0ff */
[----:B------:R-:W-:-:S03]  /*0d70*/  ISETP.GE.U32.AND P1, PT, R12, R15, PT ;  /* 0x0000000f0c00720c */ /* 0x000fc60003f26070 */
[----:B------:R-:W-:Y:S01]  /*0d80*/  DFMA R16, R16, R18, R16 ;  /* 0x000000121010722b */ /* 0x000fe20000000010 */
[C---:B------:R-:W-:Y:S02]  /*0d90*/  @!P2 SEL R19, R13.reuse, 0x63400000, !P3 ;  /* 0x634000000d13a807 */ /* 0x040fe40005800000 */
[----:B------:R-:W-:Y:S02]  /*0da0*/  SEL R11, R13, 0x63400000, !P1 ;  /* 0x634000000d0b7807 */ /* 0x000fe40004800000 */
[--C-:B------:R-:W-:Y:S02]  /*0db0*/  @!P2 LOP3.LUT R19, R19, 0x80000000, R7.reuse, 0xf8, !PT ;  /* 0x800000001313a812 */ /* 0x100fe400078ef807 */
[----:B------:R-:W-:Y:S01]  /*0dc0*/  LOP3.LUT R11, R11, 0x800fffff, R7, 0xf8, !PT ;  /* 0x800fffff0b0b7812 */ /* 0x000fe200078ef807 */
[----:B------:R-:W-:Y:S01]  /*0dd0*/  DFMA R20, R16, -R2, 1 ;  /* 0x3ff000001014742b */ /* 0x000fe20000000802 */
[----:B------:R-:W-:Y:S02]  /*0de0*/  @!P2 LOP3.LUT R19, R19, 0x100000, RZ, 0xfc, !PT ;  /* 0x001000001313a812 */ /* 0x000fe400078efcff */
[----:B------:R-:W-:-:S05]  /*0df0*/  @!P2 MOV R18, RZ ;  /* 0x000000ff0012a202 */ /* 0x000fca0000000f00 */
[----:B------:R-:W-:Y:S02]  /*0e00*/  DFMA R16, R16, R20, R16 ;  /* 0x000000141010722b */ /* 0x000fe40000000010 */
[----:B------:R-:W-:Y:S01]  /*0e10*/  @!P2 DFMA R10, R10, 2, -R18 ;  /* 0x400000000a0aa82b */ /* 0x000fe20000000812 */
[----:B------:R-:W-:Y:S02]  /*0e20*/  IMAD.MOV.U32 R21, RZ, RZ, R12 ;  /* 0x000000ffff157224 */ /* 0x000fe400078e000c */
[----:B------:R-:W-:Y:S01]  /*0e30*/  IMAD.MOV.U32 R20, RZ, RZ, R15 ;  /* 0x000000ffff147224 */ /* 0x000fe200078e000f */
[----:B------:R-:W-:-:S04]  /*0e40*/  @!P0 LOP3.LUT R20, R3, 0x7ff00000, RZ, 0xc0, !PT ;  /* 0x7ff0000003148812 */ /* 0x000fc800078ec0ff */
[----:B------:R-:W-:Y:S01]  /*0e50*/  DMUL R18, R16, R10 ;  /* 0x0000000a10127228 */ /* 0x000fe20000000000 */
[----:B------:R-:W-:Y:S01]  /*0e60*/  VIADD R23, R20, 0xffffffff ;  /* 0xffffffff14177836 */ /* 0x000fe20000000000 */
[----:B------:R-:W-:-:S04]  /*0e70*/  @!P2 LOP3.LUT R21, R11, 0x7ff00000, RZ, 0xc0, !PT ;  /* 0x7ff000000b15a812 */ /* 0x000fc800078ec0ff */
[----:B------:R-:W-:Y:S02]  /*0e80*/  IADD3 R22, PT, PT, R21, -0x1, RZ ;  /* 0xffffffff15167810 */ /* 0x000fe40007ffe0ff */
[----:B------:R-:W-:Y:S02]  /*0e90*/  DFMA R14, R18, -R2, R10 ;  /* 0x80000002120e722b */ /* 0x000fe4000000000a */
[----:B------:R-:W-:-:S04]  /*0ea0*/  ISETP.GT.U32.AND P0, PT, R22, 0x7feffffe, PT ;  /* 0x7feffffe1600780c */ /* 0x000fc80003f04070 */
[----:B------:R-:W-:Y:S02]  /*0eb0*/  ISETP.GT.U32.OR P0, PT, R23, 0x7feffffe, P0 ;  /* 0x7feffffe1700780c */ /* 0x000fe40000704470 */
[----:B------:R-:W-:-:S11]  /*0ec0*/  DFMA R14, R16, R14, R18 ;  /* 0x0000000e100e722b */ /* 0x000fd60000000012 */
[----:B------:R-:W-:Y:S05]  /*0ed0*/  @P0 BRA `(.L_x_9) ;  /* 0x00000000006c0947 */ /* 0x000fea0003800000 */
[----:B------:R-:W-:-:S04]  /*0ee0*/  LOP3.LUT R7, R9, 0x7ff00000, RZ, 0xc0, !PT ;  /* 0x7ff0000009077812 */ /* 0x000fc800078ec0ff */
[CC--:B------:R-:W-:Y:S02]  /*0ef0*/  VIADDMNMX R6, R12.reuse, -R7.reuse, 0xb9600000, !PT ;  /* 0xb96000000c067446 */ /* 0x0c0fe40007800907 */
[----:B------:R-:W-:Y:S02]  /*0f00*/  ISETP.GE.U32.AND P0, PT, R12, R7, PT ;  /* 0x000000070c00720c */ /* 0x000fe40003f06070 */
[----:B------:R-:W-:Y:S02]  /*0f10*/  VIMNMX R6, PT, PT, R6, 0x46a00000, PT ;  /* 0x46a0000006067848 */ /* 0x000fe40003fe0100 */
[----:B------:R-:W-:-:S05]  /*0f20*/  SEL R13, R13, 0x63400000, !P0 ;  /* 0x634000000d0d7807 */ /* 0x000fca0004000000 */
[----:B------:R-:W-:Y:S02]  /*0f30*/  IMAD.IADD R16, R6, 0x1, -R13 ;  /* 0x0000000106107824 */ /* 0x000fe400078e0a0d */
[----:B------:R-:W-:-:S03]  /*0f40*/  IMAD.MOV.U32 R6, RZ, RZ, RZ ;  /* 0x000000ffff067224 */ /* 0x000fc600078e00ff */
[----:B------:R-:W-:-:S06]  /*0f50*/  IADD3 R7, PT, PT, R16, 0x7fe00000, RZ ;  /* 0x7fe0000010077810 */ /* 0x000fcc0007ffe0ff */
[----:B------:R-:W-:-:S10]  /*0f60*/  DMUL R12, R14, R6 ;  /* 0x000000060e0c7228 */ /* 0x000fd40000000000 */
[----:B------:R-:W-:-:S13]  /*0f70*/  FSETP.GTU.AND P0, PT, |R13|, 1.469367938527859385e-39, PT ;  /* 0x001000000d00780b */ /* 0x000fda0003f0c200 */
[----:B------:R-:W-:Y:S05]  /*0f80*/  @P0 BRA `(.L_x_10) ;  /* 0x0000000000940947 */ /* 0x000fea0003800000 */
[----:B------:R-:W-:Y:S01]  /*0f90*/  DFMA R2, R14, -R2, R10 ;  /* 0x800000020e02722b */ /* 0x000fe2000000000a */
[----:B------:R-:W-:-:S09]  /*0fa0*/  IMAD.MOV.U32 R6, RZ, RZ, RZ ;  /* 0x000000ffff067224 */ /* 0x000fd200078e00ff */
[C---:B------:R-:W-:Y:S02]  /*0fb0*/  FSETP.NEU.AND P0, PT, R3.reuse, RZ, PT ;  /* 0x000000ff0300720b */ /* 0x040fe40003f0d000 */
[----:B------:R-:W-:-:S04]  /*0fc0*/  LOP3.LUT R9, R3, 0x80000000, R9, 0x48, !PT ;  /* 0x8000000003097812 */ /* 0x000fc800078e4809 */
[----:B------:R-:W-:-:S07]  /*0fd0*/  LOP3.LUT R7, R9, R7, RZ, 0xfc, !PT ;  /* 0x0000000709077212 */ /* 0x000fce00078efcff */
[----:B------:R-:W-:Y:S05]  /*0fe0*/  @!P0 BRA `(.L_x_10) ;  /* 0x00000000007c8947 */ /* 0x000fea0003800000 */
[----:B------:R-:W-:Y:S01]  /*0ff0*/  IADD3 R3, PT, PT, -R16, RZ, RZ ;  /* 0x000000ff10037210 */ /* 0x000fe20007ffe1ff */
[----:B------:R-:W-:Y:S01]  /*1000*/  IMAD.MOV.U32 R2, RZ, RZ, RZ ;  /* 0x000000ffff027224 */ /* 0x000fe200078e00ff */
[----:B------:R-:W-:-:S05]  /*1010*/  DMUL.RP R6, R14, R6 ;  /* 0x000000060e067228 */ /* 0x000fca0000008000 */
[----:B------:R-:W-:-:S05]  /*1020*/  DFMA R2, R12, -R2, R14 ;  /* 0x800000020c02722b */ /* 0x000fca000000000e */
[----:B------:R-:W-:Y:S02]  /*1030*/  LOP3.LUT R9, R7, R9, RZ, 0x3c, !PT ;  /* 0x0000000907097212 */ /* 0x000fe400078e3cff */
[----:B------:R-:W-:-:S04]  /*1040*/  IADD3 R2, PT, PT, -R16, -0x43300000, RZ ;  /* 0xbcd0000010027810 */ /* 0x000fc80007ffe1ff */
[----:B------:R-:W-:-:S04]  /*1050*/  FSETP.NEU.AND P0, PT, |R3|, R2, PT ;  /* 0x000000020300720b */ /* 0x000fc80003f0d200 */
[----:B------:R-:W-:Y:S02]  /*1060*/  FSEL R12, R6, R12, !P0 ;  /* 0x0000000c060c7208 */ /* 0x000fe40004000000 */
[----:B------:R-:W-:Y:S01]  /*1070*/  FSEL R13, R9, R13, !P0 ;  /* 0x0000000d090d7208 */ /* 0x000fe20004000000 */
[----:B------:R-:W-:Y:S06]  /*1080*/  BRA `(.L_x_10) ;  /* 0x0000000000547947 */ /* 0x000fec0003800000 */
.L_x_9:
[----:B------:R-:W-:-:S14]  /*1090*/  DSETP.NAN.AND P0, PT, R6, R6, PT ;  /* 0x000000060600722a */ /* 0x000fdc0003f08000 */
[----:B------:R-:W-:Y:S05]  /*10a0*/  @P0 BRA `(.L_x_11) ;  /* 0x0000000000440947 */ /* 0x000fea0003800000 */
[----:B------:R-:W-:-:S14]  /*10b0*/  DSETP.NAN.AND P0, PT, R8, R8, PT ;  /* 0x000000080800722a */ /* 0x000fdc0003f08000 */
[----:B------:R-:W-:Y:S05]  /*10c0*/  @P0 BRA `(.L_x_12) ;  /* 0x0000000000300947 */ /* 0x000fea0003800000 */
[----:B------:R-:W-:Y:S01]  /*10d0*/  ISETP.NE.AND P0, PT, R21, R20, PT ;  /* 0x000000141500720c */ /* 0x000fe20003f05270 */
[----:B------:R-:W-:Y:S01]  /*10e0*/  IMAD.MOV.U32 R13, RZ, RZ, -0x80000 ;  /* 0xfff80000ff0d7424 */ /* 0x000fe200078e00ff */
[----:B------:R-:W-:-:S11]  /*10f0*/  MOV R12, 0x0 ;  /* 0x00000000000c7802 */ /* 0x000fd60000000f00 */
[----:B------:R-:W-:Y:S05]  /*1100*/  @!P0 BRA `(.L_x_10) ;  /* 0x0000000000348947 */ /* 0x000fea0003800000 */
[----:B------:R-:W-:Y:S02]  /*1110*/  ISETP.NE.AND P0, PT, R21, 0x7ff00000, PT ;  /* 0x7ff000001500780c */ /* 0x000fe40003f05270 */
[----:B------:R-:W-:Y:S02]  /*1120*/  LOP3.LUT R13, R7, 0x80000000, R9, 0x48, !PT ;  /* 0x80000000070d7812 */ /* 0x000fe400078e4809 */
[----:B------:R-:W-:-:S13]  /*1130*/  ISETP.EQ.OR P0, PT, R20, RZ, !P0 ;  /* 0x000000ff1400720c */ /* 0x000fda0004702670 */
[----:B------:R-:W-:Y:S02]  /*1140*/  @P0 LOP3.LUT R2, R13, 0x7ff00000, RZ, 0xfc, !PT ;  /* 0x7ff000000d020812 */ /* 0x000fe400078efcff */
[----:B------:R-:W-:Y:S01]  /*1150*/  @!P0 MOV R12, RZ ;  /* 0x000000ff000c8202 */ /* 0x000fe20000000f00 */
[----:B------:R-:W-:Y:S01]  /*1160*/  @P0 IMAD.MOV.U32 R12, RZ, RZ, RZ ;  /* 0x000000ffff0c0224 */ /* 0x000fe200078e00ff */
[----:B------:R-:W-:Y:S01]  /*1170*/  @P0 MOV R13, R2 ;  /* 0x00000002000d0202 */ /* 0x000fe20000000f00 */
[----:B------:R-:W-:Y:S06]  /*1180*/  BRA `(.L_x_10) ;  /* 0x0000000000147947 */ /* 0x000fec0003800000 */
.L_x_12:
[----:B------:R-:W-:Y:S01]  /*1190*/  LOP3.LUT R13, R9, 0x80000, RZ, 0xfc, !PT ;  /* 0x00080000090d7812 */ /* 0x000fe200078efcff */
[----:B------:R-:W-:Y:S01]  /*11a0*/  IMAD.MOV.U32 R12, RZ, RZ, R8 ;  /* 0x000000ffff0c7224 */ /* 0x000fe200078e0008 */
[----:B------:R-:W-:Y:S06]  /*11b0*/  BRA `(.L_x_10) ;  /* 0x0000000000087947 */ /* 0x000fec0003800000 */
.L_x_11:
[----:B------:R-:W-:Y:S02]  /*11c0*/  LOP3.LUT R13, R7, 0x80000, RZ, 0xfc, !PT ;  /* 0x00080000070d7812 */ /* 0x000fe400078efcff */
[----:B------:R-:W-:-:S07]  /*11d0*/  MOV R12, R6 ;  /* 0x00000006000c7202 */ /* 0x000fce0000000f00 */
.L_x_10:
[----:B------:R-:W-:Y:S05]  /*11e0*/  BSYNC.RECONVERGENT B1 ;  /* 0x0000000000017941 */ /* 0x000fea0003800200 */
.L_x_8:
[----:B------:R-:W-:Y:S02]  /*11f0*/  HFMA2 R3, -RZ, RZ, 0, 0 ;  /* 0x00000000ff037431 */ /* 0x000fe400000001ff */
[----:B------:R-:W-:-:S04]  /*1200*/  IMAD.MOV.U32 R2, RZ, RZ, R0 ;  /* 0x000000ffff027224 */ /* 0x000fc800078e0000 */
[----:B------:R-:W-:Y:S05]  /*1210*/  RET.REL.NODEC R2 `(_Z12getMeanImagePKdPdii) ;  /* 0xffffffec02787950 */ /* 0x000fea0003c3ffff */
.L_x_13:
[----:B------:R-:W-:-:S00]  /*1220*/  BRA `(.L_x_13) ;  /* 0xfffffffc00fc7947 */ /* 0x000fc0000383ffff */
[----:B------:R-:W-:-:S00]  /*1230*/  NOP ;  /* 0x0000000000007918 */ /* 0x000fc00000000000 */
        /* <DEDUP_REMOVED lines=12> */
.L_x_14:


//--------------------- .nv.shared.reserved.0     --------------------------
	.section	.nv.shared.reserved.0,"aw",@nobits
	.weak		__nv_reservedSMEM_offset_0_alias
	.size		__nv_reservedSMEM_offset_0_alias, 0, 64
	.other		__nv_reservedSMEM_offset_0_alias,@"STO_CUDA_RESERVED_SHARED STV_DEFAULT"
__nv_reservedSMEM_offset_0_alias:
	.zero		0
	.zero		64


//--------------------- .nv.constant0._Z12getMeanImagePKdPdii --------------------------
	.section	.nv.constant0._Z12getMeanImagePKdPdii,"a",@progbits
	.sectionflags	@""
	.align	4
.nv.constant0._Z12getMeanImagePKdPdii:
	.zero		920


//--------------------- SYMBOLS --------------------------

	.type		.nv.reservedSmem.offset0,@object
	.size		.nv.reservedSmem.offset0,0x4
